	.headerflags	@"EF_CUDA_TEXMODE_UNIFIED EF_CUDA_64BIT_ADDRESS EF_CUDA_ACCELERATORS EF_CUDA_SM90 EF_CUDA_VIRTUAL_SM(EF_CUDA_SM90)"
	.elftype	@"ET_EXEC"


//--------------------- .nv.info                  --------------------------
	.section	.nv.info,"",@"SHT_CUDA_INFO"
	.align	4


	//----- nvinfo : EIATTR_REGCOUNT
	.align		4
        /*0000*/ 	.byte	0x04, 0x2f
        /*0002*/ 	.short	(.L_1 - .L_0)
	.align		4
.L_0:
        /*0004*/ 	.word	index@(triton_poi_fused__to_copy_arange_clamp_mul_sub_11)
        /*0008*/ 	.word	0x0000000a


	//----- nvinfo : EIATTR_MIN_STACK_SIZE
	.align		4
.L_1:
        /*000c*/ 	.byte	0x04, 0x12
        /*000e*/ 	.short	(.L_3 - .L_2)
	.align		4
.L_2:
        /*0010*/ 	.word	index@(triton_poi_fused__to_copy_arange_clamp_mul_sub_11)
        /*0014*/ 	.word	0x00000000


	//----- nvinfo : EIATTR_FRAME_SIZE
	.align		4
.L_3:
        /*0018*/ 	.byte	0x04, 0x11
        /*001a*/ 	.short	(.L_5 - .L_4)
	.align		4
.L_4:
        /*001c*/ 	.word	index@(triton_poi_fused__to_copy_arange_clamp_mul_sub_11)
        /*0020*/ 	.word	0x00000000


	//----- nvinfo : EIATTR_MIN_STACK_SIZE
	.align		4
.L_5:
        /*0024*/ 	.byte	0x04, 0x12
        /*0026*/ 	.short	(.L_7 - .L_6)
	.align		4
.L_6:
        /*0028*/ 	.word	index@(triton_poi_fused__to_copy_arange_clamp_mul_sub_11)
        /*002c*/ 	.word	0x00000000
.L_7:


//--------------------- .nv.info.triton_poi_fused__to_copy_arange_clamp_mul_sub_11 --------------------------
	.section	.nv.info.triton_poi_fused__to_copy_arange_clamp_mul_sub_11,"",@"SHT_CUDA_INFO"
	.sectionflags	@""
	.align	4


	//----- nvinfo : EIATTR_CUDA_API_VERSION
	.align		4
        /*0000*/ 	.byte	0x04, 0x37
        /*0002*/ 	.short	(.L_9 - .L_8)
.L_8:
        /*0004*/ 	.word	0x0000007c


	//----- nvinfo : EIATTR_KPARAM_INFO
	.align		4
.L_9:
        /*0008*/ 	.byte	0x04, 0x17
        /*000a*/ 	.short	(.L_11 - .L_10)
.L_10:
        /*000c*/ 	.word	0x00000000
        /*0010*/ 	.short	0x0001
        /*0012*/ 	.short	0x0008
        /*0014*/ 	.byte	0x00, 0xf0, 0x11, 0x00


	//----- nvinfo : EIATTR_KPARAM_INFO
	.align		4
.L_11:
        /*0018*/ 	.byte	0x04, 0x17
        /*001a*/ 	.short	(.L_13 - .L_12)
.L_12:
        /*001c*/ 	.word	0x00000000
        /*0020*/ 	.short	0x0000
        /*0022*/ 	.short	0x0000
        /*0024*/ 	.byte	0x00, 0xf4, 0x21, 0x00


	//----- nvinfo : EIATTR_SPARSE_MMA_MASK
	.align		4
.L_13:
        /*0028*/ 	.byte	0x03, 0x50
        /*002a*/ 	.short	0x0000


	//----- nvinfo : EIATTR_MAXREG_COUNT
	.align		4
        /*002c*/ 	.byte	0x03, 0x1b
        /*002e*/ 	.short	0x00ff


	//----- nvinfo : EIATTR_EXIT_INSTR_OFFSETS
	.align		4
        /*0030*/ 	.byte	0x04, 0x1c
        /*0032*/ 	.short	(.L_15 - .L_14)


	//   ....[0]....
.L_14:
        /*0034*/ 	.word	0x000000f0


	//   ....[1]....
        /*0038*/ 	.word	0x00000120


	//----- nvinfo : EIATTR_REQNTID
	.align		4
.L_15:
        /*003c*/ 	.byte	0x04, 0x10
        /*003e*/ 	.short	(.L_17 - .L_16)
.L_16:
        /*0040*/ 	.word	0x00000020
        /*0044*/ 	.word	0x00000001
        /*0048*/ 	.word	0x00000001


	//----- nvinfo : EIATTR_CBANK_PARAM_SIZE
	.align		4
.L_17:
        /*004c*/ 	.byte	0x03, 0x19
        /*004e*/ 	.short	0x000c


	//----- nvinfo : EIATTR_PARAM_CBANK
	.align		4
        /*0050*/ 	.byte	0x04, 0x0a
        /*0052*/ 	.short	(.L_19 - .L_18)
	.align		4
.L_18:
        /*0054*/ 	.word	index@(.nv.constant0.triton_poi_fused__to_copy_arange_clamp_mul_sub_11)
        /*0058*/ 	.short	0x0210
        /*005a*/ 	.short	0x000c


	//----- nvinfo : EIATTR_SW_WAR
	.align		4
.L_19:
        /*005c*/ 	.byte	0x04, 0x36
        /*005e*/ 	.short	(.L_21 - .L_20)
.L_20:
        /*0060*/ 	.word	0x00000008
.L_21:


//--------------------- .nv.callgraph             --------------------------
	.section	.nv.callgraph,"",@"SHT_CUDA_CALLGRAPH"
	.align	4
	.sectionentsize	8
	.align		4
        /*0000*/ 	.word	0x00000000
	.align		4
        /*0004*/ 	.word	0xffffffff
	.align		4
        /*0008*/ 	.word	0x00000000
	.align		4
        /*000c*/ 	.word	0xfffffffe
	.align		4
        /*0010*/ 	.word	0x00000000
	.align		4
        /*0014*/ 	.word	0xfffffffd
	.align		4
        /*0018*/ 	.word	0x00000000
	.align		4
        /*001c*/ 	.word	0xfffffffc


//--------------------- .text.triton_poi_fused__to_copy_arange_clamp_mul_sub_11 --------------------------
	.section	.text.triton_poi_fused__to_copy_arange_clamp_mul_sub_11,"ax",@progbits
	.align	128
        .global         triton_poi_fused__to_copy_arange_clamp_mul_sub_11
        .type           triton_poi_fused__to_copy_arange_clamp_mul_sub_11,@function
        .size           triton_poi_fused__to_copy_arange_clamp_mul_sub_11,(.L_x_1 - triton_poi_fused__to_copy_arange_clamp_mul_sub_11)
        .other          triton_poi_fused__to_copy_arange_clamp_mul_sub_11,@"STO_CUDA_ENTRY STV_DEFAULT"
triton_poi_fused__to_copy_arange_clamp_mul_sub_11:
.text.triton_poi_fused__to_copy_arange_clamp_mul_sub_11:
[----:B------:R-:W0:Y:S02]  /*0000*/  LDC R1, c[0x0][0x28] ;  /* 0x00000a00ff017b82 */ /* 0x000e240000000800 */
[----:B------:R-:W1:Y:S01]  /*0010*/  S2R R6, SR_TID.X ;  /* 0x0000000000067919 */ /* 0x000e620000002100 */
[----:B------:R-:W2:Y:S01]  /*0020*/  LDC.64 R2, c[0x0][0x210] ;  /* 0x00008400ff027b82 */ /* 0x000ea20000000a00 */
[----:B------:R-:W3:Y:S01]  /*0030*/  S2R R5, SR_CTAID.X ;  /* 0x0000000000057919 */ /* 0x000ee20000002500 */
[C---:B-1----:R-:W-:Y:S02]  /*0040*/  LOP3.LUT R0, R6.reuse, 0xf, RZ, 0xc0, !PT ;  /* 0x0000000f06007812 */ /* 0x042fe400078ec0ff */
[----:B------:R-:W-:-:S03]  /*0050*/  LOP3.LUT P0, RZ, R6, 0x10, RZ, 0xc0, !PT ;  /* 0x0000001006ff7812 */ /* 0x000fc6000780c0ff */
[----:B---3--:R-:W-:-:S04]  /*0060*/  IMAD R5, R5, 0x10, R0 ;  /* 0x0000001005057824 */ /* 0x008fc800078e0200 */
[C---:B--2---:R-:W-:Y:S01]  /*0070*/  IMAD.WIDE R2, R5.reuse, 0x4, R2 ;  /* 0x0000000405027825 */ /* 0x044fe200078e0202 */
[----:B------:R-:W-:Y:S02]  /*0080*/  I2FP.F32.S32 R0, R5 ;  /* 0x0000000500007245 */ /* 0x000fe40000201400 */
[----:B------:R-:W-:-:S03]  /*0090*/  ISETP.LT.AND P0, PT, R5, 0x10, !P0 ;  /* 0x000000100500780c */ /* 0x000fc60004701270 */
[----:B------:R-:W-:-:S05]  /*00a0*/  FMUL R0, R0, 0.46666666865348815918 ;  /* 0x3eeeeeef00007820 */ /* 0x000fca0000400000 */
[----:B------:R-:W-:-:S04]  /*00b0*/  FMNMX R0, RZ, R0, !PT ;  /* 0x00000000ff007209 */ /* 0x000fc80007800000 */
[----:B------:R-:W1:Y:S02]  /*00c0*/  F2I.TRUNC.NTZ R4, R0 ;  /* 0x0000000000047305 */ /* 0x000e64000020f100 */
[----:B-1----:R-:W-:-:S05]  /*00d0*/  I2FP.F32.S32 R7, R4 ;  /* 0x0000000400077245 */ /* 0x002fca0000201400 */
[----:B------:R-:W-:Y:S01]  /*00e0*/  FADD.SAT R7, R0, -R7 ;  /* 0x8000000700077221 */ /* 0x000fe20000002000 */
[----:B------:R-:W-:Y:S06]  /*00f0*/  @!P0 EXIT ;  /* 0x000000000000894d */ /* 0x000fec0003800000 */
[----:B------:R-:W-:Y:S02]  /*0100*/  ULDC.64 UR4, c[0x0][0x208] ;  /* 0x0000820000047ab9 */ /* 0x000fe40000000a00 */
[----:B------:R-:W-:Y:S01]  /*0110*/  STG.E desc[UR4][R2.64], R7 ;  /* 0x0000000702007986 */ /* 0x000fe2000c101904 */
[----:B------:R-:W-:Y:S05]  /*0120*/  EXIT ;  /* 0x000000000000794d */ /* 0x000fea0003800000 */
.L_x_0:
[----:B------:R-:W-:-:S00]  /*0130*/  BRA `(.L_x_0) ;  /* 0xfffffffc00fc7947 */ /* 0x000fc0000383ffff */
[----:B------:R-:W-:-:S00]  /*0140*/  NOP ;  /* 0x0000000000007918 */ /* 0x000fc00000000000 */
        /* <DEDUP_REMOVED lines=11> */
.L_x_1:


//--------------------- .nv.constant0.triton_poi_fused__to_copy_arange_clamp_mul_sub_11 --------------------------
	.section	.nv.constant0.triton_poi_fused__to_copy_arange_clamp_mul_sub_11,"a",@progbits
	.sectionflags	@""
	.align	4
.nv.constant0.triton_poi_fused__to_copy_arange_clamp_mul_sub_11:
	.zero		540
